//
// Generated by NVIDIA NVVM Compiler
//
// Compiler Build ID: CL-36424714
// Cuda compilation tools, release 13.0, V13.0.88
// Based on NVVM 20.0.0
//

.version 9.0
.target sm_100
.address_size 64

	// .globl	cu_vector_add

.visible .entry cu_vector_add(
	.param .u64 .ptr .align 1 cu_vector_add_param_0,
	.param .u64 .ptr .align 1 cu_vector_add_param_1,
	.param .u64 .ptr .align 1 cu_vector_add_param_2,
	.param .u64 cu_vector_add_param_3
)
{
	.reg .pred 	%p<3>;
	.reg .b32 	%r<7>;
	.reg .b32 	%f<4>;
	.reg .b64 	%rd<17>;

	ld.param.u64 	%rd8, [cu_vector_add_param_0];
	ld.param.u64 	%rd9, [cu_vector_add_param_1];
	ld.param.u64 	%rd10, [cu_vector_add_param_2];
	ld.param.u64 	%rd11, [cu_vector_add_param_3];
	mov.u32 	%r2, %tid.x;
	mov.u32 	%r3, %ntid.x;
	mov.u32 	%r4, %ctaid.x;
	mad.lo.s32 	%r5, %r3, %r4, %r2;
	cvt.u64.u32 	%rd16, %r5;
	mov.u32 	%r6, %nctaid.x;
	mul.lo.s32 	%r1, %r3, %r6;
	setp.le.u64 	%p1, %rd11, %rd16;
	@%p1 bra 	$L__BB0_3;
	cvt.u64.u32 	%rd2, %r1;
	cvta.to.global.u64 	%rd3, %rd8;
	cvta.to.global.u64 	%rd4, %rd9;
	cvta.to.global.u64 	%rd5, %rd10;
$L__BB0_2:
	shl.b64 	%rd12, %rd16, 2;
	add.s64 	%rd13, %rd3, %rd12;
	ld.global.f32 	%f1, [%rd13];
	add.s64 	%rd14, %rd4, %rd12;
	ld.global.f32 	%f2, [%rd14];
	add.f32 	%f3, %f1, %f2;
	add.s64 	%rd15, %rd5, %rd12;
	st.global.f32 	[%rd15], %f3;
	add.s64 	%rd16, %rd16, %rd2;
	setp.lt.u64 	%p2, %rd16, %rd11;
	@%p2 bra 	$L__BB0_2;
$L__BB0_3:
	ret;

}
	// .globl	cu_vector_sub
.visible .entry cu_vector_sub(
	.param .u64 .ptr .align 1 cu_vector_sub_param_0,
	.param .u64 .ptr .align 1 cu_vector_sub_param_1,
	.param .u64 .ptr .align 1 cu_vector_sub_param_2,
	.param .u64 cu_vector_sub_param_3
)
{
	.reg .pred 	%p<3>;
	.reg .b32 	%r<7>;
	.reg .b32 	%f<4>;
	.reg .b64 	%rd<17>;

	ld.param.u64 	%rd8, [cu_vector_sub_param_0];
	ld.param.u64 	%rd9, [cu_vector_sub_param_1];
	ld.param.u64 	%rd10, [cu_vector_sub_param_2];
	ld.param.u64 	%rd11, [cu_vector_sub_param_3];
	mov.u32 	%r2, %tid.x;
	mov.u32 	%r3, %ntid.x;
	mov.u32 	%r4, %ctaid.x;
	mad.lo.s32 	%r5, %r3, %r4, %r2;
	cvt.u64.u32 	%rd16, %r5;
	mov.u32 	%r6, %nctaid.x;
	mul.lo.s32 	%r1, %r3, %r6;
	setp.le.u64 	%p1, %rd11, %rd16;
	@%p1 bra 	$L__BB1_3;
	cvt.u64.u32 	%rd2, %r1;
	cvta.to.global.u64 	%rd3, %rd8;
	cvta.to.global.u64 	%rd4, %rd9;
	cvta.to.global.u64 	%rd5, %rd10;
$L__BB1_2:
	shl.b64 	%rd12, %rd16, 2;
	add.s64 	%rd13, %rd3, %rd12;
	ld.global.f32 	%f1, [%rd13];
	add.s64 	%rd14, %rd4, %rd12;
	ld.global.f32 	%f2, [%rd14];
	sub.f32 	%f3, %f1, %f2;
	add.s64 	%rd15, %rd5, %rd12;
	st.global.f32 	[%rd15], %f3;
	add.s64 	%rd16, %rd16, %rd2;
	setp.lt.u64 	%p2, %rd16, %rd11;
	@%p2 bra 	$L__BB1_2;
$L__BB1_3:
	ret;

}
	// .globl	cu_vector_mul_hadamard
.visible .entry cu_vector_mul_hadamard(
	.param .u64 .ptr .align 1 cu_vector_mul_hadamard_param_0,
	.param .u64 .ptr .align 1 cu_vector_mul_hadamard_param_1,
	.param .u64 cu_vector_mul_hadamard_param_2
)
{
	.reg .pred 	%p<3>;
	.reg .b32 	%r<10>;
	.reg .b32 	%f<4>;
	.reg .b64 	%rd<13>;

	ld.param.u64 	%rd6, [cu_vector_mul_hadamard_param_0];
	ld.param.u64 	%rd7, [cu_vector_mul_hadamard_param_1];
	ld.param.u64 	%rd8, [cu_vector_mul_hadamard_param_2];
	mov.u32 	%r6, %tid.x;
	mov.u32 	%r1, %ntid.x;
	mov.u32 	%r7, %ctaid.x;
	mad.lo.s32 	%r9, %r1, %r7, %r6;
	cvt.u64.u32 	%rd12, %r9;
	setp.le.u64 	%p1, %rd8, %rd12;
	@%p1 bra 	$L__BB2_3;
	mov.u32 	%r8, %nctaid.x;
	mul.lo.s32 	%r3, %r1, %r8;
	cvta.to.global.u64 	%rd2, %rd7;
	cvta.to.global.u64 	%rd3, %rd6;
$L__BB2_2:
	shl.b64 	%rd9, %rd12, 2;
	add.s64 	%rd10, %rd2, %rd9;
	ld.global.f32 	%f1, [%rd10];
	add.s64 	%rd11, %rd3, %rd9;
	ld.global.f32 	%f2, [%rd11];
	mul.f32 	%f3, %f1, %f2;
	st.global.f32 	[%rd11], %f3;
	add.s32 	%r9, %r9, %r3;
	cvt.u64.u32 	%rd12, %r9;
	setp.gt.u64 	%p2, %rd8, %rd12;
	@%p2 bra 	$L__BB2_2;
$L__BB2_3:
	ret;

}
	// .globl	cu_mat_transpose
.visible .entry cu_mat_transpose(
	.param .u64 .ptr .align 1 cu_mat_transpose_param_0,
	.param .u64 .ptr .align 1 cu_mat_transpose_param_1,
	.param .u64 cu_mat_transpose_param_2,
	.param .u64 cu_mat_transpose_param_3
)
{
	.reg .pred 	%p<4>;
	.reg .b32 	%r<12>;
	.reg .b32 	%f<2>;
	.reg .b64 	%rd<31>;

	ld.param.u64 	%rd14, [cu_mat_transpose_param_0];
	ld.param.u64 	%rd15, [cu_mat_transpose_param_1];
	ld.param.u64 	%rd16, [cu_mat_transpose_param_2];
	ld.param.u64 	%rd17, [cu_mat_transpose_param_3];
	mov.u32 	%r1, %ntid.x;
	mul.lo.s64 	%rd1, %rd17, %rd16;
	mov.u32 	%r2, %ctaid.x;
	mov.u32 	%r3, %tid.x;
	mad.lo.s32 	%r4, %r1, %r2, %r3;
	cvt.u64.u32 	%rd28, %r4;
	setp.le.u64 	%p1, %rd1, %rd28;
	@%p1 bra 	$L__BB3_6;
	mov.u32 	%r5, %nctaid.x;
	mul.lo.s32 	%r6, %r1, %r5;
	cvt.u64.u32 	%rd3, %r6;
	cvta.to.global.u64 	%rd4, %rd14;
	cvta.to.global.u64 	%rd5, %rd15;
	cvt.u32.u64 	%r7, %rd16;
$L__BB3_2:
	or.b64  	%rd18, %rd28, %rd16;
	and.b64  	%rd19, %rd18, -4294967296;
	setp.ne.s64 	%p2, %rd19, 0;
	@%p2 bra 	$L__BB3_4;
	cvt.u32.u64 	%r8, %rd28;
	div.u32 	%r9, %r8, %r7;
	mul.lo.s32 	%r10, %r9, %r7;
	sub.s32 	%r11, %r8, %r10;
	cvt.u64.u32 	%rd29, %r9;
	cvt.u64.u32 	%rd30, %r11;
	bra.uni 	$L__BB3_5;
$L__BB3_4:
	div.u64 	%rd29, %rd28, %rd16;
	mul.lo.s64 	%rd20, %rd29, %rd16;
	sub.s64 	%rd30, %rd28, %rd20;
$L__BB3_5:
	cvt.s64.s32 	%rd21, %rd30;
	cvt.s64.s32 	%rd22, %rd29;
	mad.lo.s64 	%rd23, %rd21, %rd17, %rd22;
	shl.b64 	%rd24, %rd23, 2;
	add.s64 	%rd25, %rd4, %rd24;
	ld.global.f32 	%f1, [%rd25];
	shl.b64 	%rd26, %rd28, 2;
	add.s64 	%rd27, %rd5, %rd26;
	st.global.f32 	[%rd27], %f1;
	add.s64 	%rd28, %rd28, %rd3;
	setp.lt.u64 	%p3, %rd28, %rd1;
	@%p3 bra 	$L__BB3_2;
$L__BB3_6:
	ret;

}


// ===== COMPILED SASS (sm_100) =====

	.target	sm_100

	.elftype	@"ET_EXEC"


//--------------------- .note.nv.tkinfo           --------------------------
	.section	.note.nv.tkinfo,"",@"SHT_NOTE"
	.sectionflags	@"SHF_NOTE_NV_TKINFO"
	.tkinfo
        /*0018*/ 	.word	0x00000002
        /*0030*/ 	.string	""
        /*0030*/ 	.string	"ptxas"
        /*0030*/ 	.string	"Cuda compilation tools, release 13.0, V13.0.88"
        /*0030*/ 	.string	"Build cuda_13.0.r13.0/compiler.36424714_0"
        /*0030*/ 	.string	"-arch sm_100 -m 64 "



//--------------------- .note.nv.cuinfo           --------------------------
	.section	.note.nv.cuinfo,"",@"SHT_NOTE"
	.sectionflags	@"SHF_NOTE_NV_CUINFO"
        /*0018*/ 	.short	0x0002
        /*001a*/ 	.short	0x0064
        /*001c*/ 	.short	0x0082
	.zero		2


//--------------------- .nv.info                  --------------------------
	.section	.nv.info,"",@"SHT_CUDA_INFO"
	.align	4


	//----- nvinfo : EIATTR_REGCOUNT
	.align		4
        /*0000*/ 	.byte	0x04, 0x2f
        /*0002*/ 	.short	(.L_1 - .L_0)
	.align		4
.L_0:
        /*0004*/ 	.word	index@(cu_vector_add)
        /*0008*/ 	.word	0x0000000e


	//----- nvinfo : EIATTR_FRAME_SIZE
	.align		4
.L_1:
        /*000c*/ 	.byte	0x04, 0x11
        /*000e*/ 	.short	(.L_3 - .L_2)
	.align		4
.L_2:
        /*0010*/ 	.word	index@(cu_vector_add)
        /*0014*/ 	.word	0x00000000


	//----- nvinfo : EIATTR_REGCOUNT
	.align		4
.L_3:
        /*0018*/ 	.byte	0x04, 0x2f
        /*001a*/ 	.short	(.L_5 - .L_4)
	.align		4
.L_4:
        /*001c*/ 	.word	index@(cu_vector_sub)
        /*0020*/ 	.word	0x0000000e


	//----- nvinfo : EIATTR_FRAME_SIZE
	.align		4
.L_5:
        /*0024*/ 	.byte	0x04, 0x11
        /*0026*/ 	.short	(.L_7 - .L_6)
	.align		4
.L_6:
        /*0028*/ 	.word	index@(cu_vector_sub)
        /*002c*/ 	.word	0x00000000


	//----- nvinfo : EIATTR_REGCOUNT
	.align		4
.L_7:
        /*0030*/ 	.byte	0x04, 0x2f
        /*0032*/ 	.short	(.L_9 - .L_8)
	.align		4
.L_8:
        /*0034*/ 	.word	index@(cu_vector_mul_hadamard)
        /*0038*/ 	.word	0x0000000c


	//----- nvinfo : EIATTR_FRAME_SIZE
	.align		4
.L_9:
        /*003c*/ 	.byte	0x04, 0x11
        /*003e*/ 	.short	(.L_11 - .L_10)
	.align		4
.L_10:
        /*0040*/ 	.word	index@(cu_vector_mul_hadamard)
        /*0044*/ 	.word	0x00000000


	//----- nvinfo : EIATTR_REGCOUNT
	.align		4
.L_11:
        /*0048*/ 	.byte	0x04, 0x2f
        /*004a*/ 	.short	(.L_13 - .L_12)
	.align		4
.L_12:
        /*004c*/ 	.word	index@(cu_mat_transpose)
        /*0050*/ 	.word	0x00000012


	//----- nvinfo : EIATTR_FRAME_SIZE
	.align		4
.L_13:
        /*0054*/ 	.byte	0x04, 0x11
        /*0056*/ 	.short	(.L_15 - .L_14)
	.align		4
.L_14:
        /*0058*/ 	.word	index@($__internal_0_$__cuda_sm20_div_u64)
        /*005c*/ 	.word	0x00000000


	//----- nvinfo : EIATTR_FRAME_SIZE
	.align		4
.L_15:
        /*0060*/ 	.byte	0x04, 0x11
        /*0062*/ 	.short	(.L_17 - .L_16)
	.align		4
.L_16:
        /*0064*/ 	.word	index@(cu_mat_transpose)
        /*0068*/ 	.word	0x00000000


	//----- nvinfo : EIATTR_MIN_STACK_SIZE
	.align		4
.L_17:
        /*006c*/ 	.byte	0x04, 0x12
        /*006e*/ 	.short	(.L_19 - .L_18)
	.align		4
.L_18:
        /*0070*/ 	.word	index@(cu_mat_transpose)
        /*0074*/ 	.word	0x00000000


	//----- nvinfo : EIATTR_MIN_STACK_SIZE
	.align		4
.L_19:
        /*0078*/ 	.byte	0x04, 0x12
        /*007a*/ 	.short	(.L_21 - .L_20)
	.align		4
.L_20:
        /*007c*/ 	.word	index@(cu_vector_mul_hadamard)
        /*0080*/ 	.word	0x00000000


	//----- nvinfo : EIATTR_MIN_STACK_SIZE
	.align		4
.L_21:
        /*0084*/ 	.byte	0x04, 0x12
        /*0086*/ 	.short	(.L_23 - .L_22)
	.align		4
.L_22:
        /*0088*/ 	.word	index@(cu_vector_sub)
        /*008c*/ 	.word	0x00000000


	//----- nvinfo : EIATTR_MIN_STACK_SIZE
	.align		4
.L_23:
        /*0090*/ 	.byte	0x04, 0x12
        /*0092*/ 	.short	(.L_25 - .L_24)
	.align		4
.L_24:
        /*0094*/ 	.word	index@(cu_vector_add)
        /*0098*/ 	.word	0x00000000
.L_25:


//--------------------- .nv.compat                --------------------------
	.section	.nv.compat,"",@"SHT_CUDA_COMPAT_INFO"
	.align	4
        /*0000*/ 	.byte	0x02, 0x09, 0x00, 0x00, 0x02, 0x02, 0x01, 0x00, 0x02, 0x05, 0x05, 0x00, 0x03, 0x07, 0x01, 0x01
        /*0010*/ 	.byte	0x02, 0x03, 0x00, 0x00, 0x02, 0x06, 0x01, 0x00, 0x04, 0x0b, 0x08, 0x00, 0x09, 0x00, 0x00, 0x00
        /*0020*/ 	.byte	0x00, 0x00, 0x00, 0x00


//--------------------- .nv.info.cu_mat_transpose --------------------------
	.section	.nv.info.cu_mat_transpose,"",@"SHT_CUDA_INFO"
	.sectionflags	@""
	.align	4


	//----- nvinfo : EIATTR_CUDA_API_VERSION
	.align		4
        /*0000*/ 	.byte	0x04, 0x37
        /*0002*/ 	.short	(.L_27 - .L_26)
.L_26:
        /*0004*/ 	.word	0x00000082


	//----- nvinfo : EIATTR_KPARAM_INFO
	.align		4
.L_27:
        /*0008*/ 	.byte	0x04, 0x17
        /*000a*/ 	.short	(.L_29 - .L_28)
.L_28:
        /*000c*/ 	.word	0x00000000
        /*0010*/ 	.short	0x0003
        /*0012*/ 	.short	0x0018
        /*0014*/ 	.byte	0x00, 0xf0, 0x21, 0x00


	//----- nvinfo : EIATTR_KPARAM_INFO
	.align		4
.L_29:
        /*0018*/ 	.byte	0x04, 0x17
        /*001a*/ 	.short	(.L_31 - .L_30)
.L_30:
        /*001c*/ 	.word	0x00000000
        /*0020*/ 	.short	0x0002
        /*0022*/ 	.short	0x0010
        /*0024*/ 	.byte	0x00, 0xf0, 0x21, 0x00


	//----- nvinfo : EIATTR_KPARAM_INFO
	.align		4
.L_31:
        /*0028*/ 	.byte	0x04, 0x17
        /*002a*/ 	.short	(.L_33 - .L_32)
.L_32:
        /*002c*/ 	.word	0x00000000
        /*0030*/ 	.short	0x0001
        /*0032*/ 	.short	0x0008
        /*0034*/ 	.byte	0x00, 0xf5, 0x21, 0x00


	//----- nvinfo : EIATTR_KPARAM_INFO
	.align		4
.L_33:
        /*0038*/ 	.byte	0x04, 0x17
        /*003a*/ 	.short	(.L_35 - .L_34)
.L_34:
        /*003c*/ 	.word	0x00000000
        /*0040*/ 	.short	0x0000
        /*0042*/ 	.short	0x0000
        /*0044*/ 	.byte	0x00, 0xf5, 0x21, 0x00


	//----- nvinfo : EIATTR_SPARSE_MMA_MASK
	.align		4
.L_35:
        /*0048*/ 	.byte	0x03, 0x50
        /*004a*/ 	.short	0x0000


	//----- nvinfo : EIATTR_MAXREG_COUNT
	.align		4
        /*004c*/ 	.byte	0x03, 0x1b
        /*004e*/ 	.short	0x00ff


	//----- nvinfo : EIATTR_MERCURY_ISA_VERSION
	.align		4
        /*0050*/ 	.byte	0x03, 0x5f
        /*0052*/ 	.short	0x0101


	//----- nvinfo : EIATTR_VRC_CTA_INIT_COUNT
	.align		4
        /*0054*/ 	.byte	0x02, 0x4a
	.zero		1
	.zero		1


	//----- nvinfo : EIATTR_EXIT_INSTR_OFFSETS
	.align		4
        /*0058*/ 	.byte	0x04, 0x1c
        /*005a*/ 	.short	(.L_37 - .L_36)


	//   ....[0]....
.L_36:
        /*005c*/ 	.word	0x000000d0


	//   ....[1]....
        /*0060*/ 	.word	0x00000490


	//----- nvinfo : EIATTR_CRS_STACK_SIZE
	.align		4
.L_37:
        /*0064*/ 	.byte	0x04, 0x1e
        /*0066*/ 	.short	(.L_39 - .L_38)
.L_38:
        /*0068*/ 	.word	0x00000000


	//----- nvinfo : EIATTR_CBANK_PARAM_SIZE
	.align		4
.L_39:
        /*006c*/ 	.byte	0x03, 0x19
        /*006e*/ 	.short	0x0020


	//----- nvinfo : EIATTR_PARAM_CBANK
	.align		4
        /*0070*/ 	.byte	0x04, 0x0a
        /*0072*/ 	.short	(.L_41 - .L_40)
	.align		4
.L_40:
        /*0074*/ 	.word	index@(.nv.constant0.cu_mat_transpose)
        /*0078*/ 	.short	0x0380
        /*007a*/ 	.short	0x0020


	//----- nvinfo : EIATTR_SW_WAR
	.align		4
.L_41:
        /*007c*/ 	.byte	0x04, 0x36
        /*007e*/ 	.short	(.L_43 - .L_42)
.L_42:
        /*0080*/ 	.word	0x00000008
.L_43:


//--------------------- .nv.info.cu_vector_mul_hadamard --------------------------
	.section	.nv.info.cu_vector_mul_hadamard,"",@"SHT_CUDA_INFO"
	.sectionflags	@""
	.align	4


	//----- nvinfo : EIATTR_CUDA_API_VERSION
	.align		4
        /*0000*/ 	.byte	0x04, 0x37
        /*0002*/ 	.short	(.L_45 - .L_44)
.L_44:
        /*0004*/ 	.word	0x00000082


	//----- nvinfo : EIATTR_KPARAM_INFO
	.align		4
.L_45:
        /*0008*/ 	.byte	0x04, 0x17
        /*000a*/ 	.short	(.L_47 - .L_46)
.L_46:
        /*000c*/ 	.word	0x00000000
        /*0010*/ 	.short	0x0002
        /*0012*/ 	.short	0x0010
        /*0014*/ 	.byte	0x00, 0xf0, 0x21, 0x00


	//----- nvinfo : EIATTR_KPARAM_INFO
	.align		4
.L_47:
        /*0018*/ 	.byte	0x04, 0x17
        /*001a*/ 	.short	(.L_49 - .L_48)
.L_48:
        /*001c*/ 	.word	0x00000000
        /*0020*/ 	.short	0x0001
        /*0022*/ 	.short	0x0008
        /*0024*/ 	.byte	0x00, 0xf5, 0x21, 0x00


	//----- nvinfo : EIATTR_KPARAM_INFO
	.align		4
.L_49:
        /*0028*/ 	.byte	0x04, 0x17
        /*002a*/ 	.short	(.L_51 - .L_50)
.L_50:
        /*002c*/ 	.word	0x00000000
        /*0030*/ 	.short	0x0000
        /*0032*/ 	.short	0x0000
        /*0034*/ 	.byte	0x00, 0xf5, 0x21, 0x00


	//----- nvinfo : EIATTR_SPARSE_MMA_MASK
	.align		4
.L_51:
        /*0038*/ 	.byte	0x03, 0x50
        /*003a*/ 	.short	0x0000


	//----- nvinfo : EIATTR_MAXREG_COUNT
	.align		4
        /*003c*/ 	.byte	0x03, 0x1b
        /*003e*/ 	.short	0x00ff


	//----- nvinfo : EIATTR_MERCURY_ISA_VERSION
	.align		4
        /*0040*/ 	.byte	0x03, 0x5f
        /*0042*/ 	.short	0x0101


	//----- nvinfo : EIATTR_VRC_CTA_INIT_COUNT
	.align		4
        /*0044*/ 	.byte	0x02, 0x4a
	.zero		1
	.zero		1


	//----- nvinfo : EIATTR_EXIT_INSTR_OFFSETS
	.align		4
        /*0048*/ 	.byte	0x04, 0x1c
        /*004a*/ 	.short	(.L_53 - .L_52)


	//   ....[0]....
.L_52:
        /*004c*/ 	.word	0x00000080


	//   ....[1]....
        /*0050*/ 	.word	0x000001e0


	//----- nvinfo : EIATTR_CRS_STACK_SIZE
	.align		4
.L_53:
        /*0054*/ 	.byte	0x04, 0x1e
        /*0056*/ 	.short	(.L_55 - .L_54)
.L_54:
        /*0058*/ 	.word	0x00000000


	//----- nvinfo : EIATTR_CBANK_PARAM_SIZE
	.align		4
.L_55:
        /*005c*/ 	.byte	0x03, 0x19
        /*005e*/ 	.short	0x0018


	//----- nvinfo : EIATTR_PARAM_CBANK
	.align		4
        /*0060*/ 	.byte	0x04, 0x0a
        /*0062*/ 	.short	(.L_57 - .L_56)
	.align		4
.L_56:
        /*0064*/ 	.word	index@(.nv.constant0.cu_vector_mul_hadamard)
        /*0068*/ 	.short	0x0380
        /*006a*/ 	.short	0x0018


	//----- nvinfo : EIATTR_SW_WAR
	.align		4
.L_57:
        /*006c*/ 	.byte	0x04, 0x36
        /*006e*/ 	.short	(.L_59 - .L_58)
.L_58:
        /*0070*/ 	.word	0x00000008
.L_59:


//--------------------- .nv.info.cu_vector_sub    --------------------------
	.section	.nv.info.cu_vector_sub,"",@"SHT_CUDA_INFO"
	.sectionflags	@""
	.align	4


	//----- nvinfo : EIATTR_CUDA_API_VERSION
	.align		4
        /*0000*/ 	.byte	0x04, 0x37
        /*0002*/ 	.short	(.L_61 - .L_60)
.L_60:
        /*0004*/ 	.word	0x00000082


	//----- nvinfo : EIATTR_KPARAM_INFO
	.align		4
.L_61:
        /*0008*/ 	.byte	0x04, 0x17
        /*000a*/ 	.short	(.L_63 - .L_62)
.L_62:
        /*000c*/ 	.word	0x00000000
        /*0010*/ 	.short	0x0003
        /*0012*/ 	.short	0x0018
        /*0014*/ 	.byte	0x00, 0xf0, 0x21, 0x00


	//----- nvinfo : EIATTR_KPARAM_INFO
	.align		4
.L_63:
        /*0018*/ 	.byte	0x04, 0x17
        /*001a*/ 	.short	(.L_65 - .L_64)
.L_64:
        /*001c*/ 	.word	0x00000000
        /*0020*/ 	.short	0x0002
        /*0022*/ 	.short	0x0010
        /*0024*/ 	.byte	0x00, 0xf5, 0x21, 0x00


	//----- nvinfo : EIATTR_KPARAM_INFO
	.align		4
.L_65:
        /*0028*/ 	.byte	0x04, 0x17
        /*002a*/ 	.short	(.L_67 - .L_66)
.L_66:
        /*002c*/ 	.word	0x00000000
        /*0030*/ 	.short	0x0001
        /*0032*/ 	.short	0x0008
        /*0034*/ 	.byte	0x00, 0xf5, 0x21, 0x00


	//----- nvinfo : EIATTR_KPARAM_INFO
	.align		4
.L_67:
        /*0038*/ 	.byte	0x04, 0x17
        /*003a*/ 	.short	(.L_69 - .L_68)
.L_68:
        /*003c*/ 	.word	0x00000000
        /*0040*/ 	.short	0x0000
        /*0042*/ 	.short	0x0000
        /*0044*/ 	.byte	0x00, 0xf5, 0x21, 0x00


	//----- nvinfo : EIATTR_SPARSE_MMA_MASK
	.align		4
.L_69:
        /*0048*/ 	.byte	0x03, 0x50
        /*004a*/ 	.short	0x0000


	//----- nvinfo : EIATTR_MAXREG_COUNT
	.align		4
        /*004c*/ 	.byte	0x03, 0x1b
        /*004e*/ 	.short	0x00ff


	//----- nvinfo : EIATTR_MERCURY_ISA_VERSION
	.align		4
        /*0050*/ 	.byte	0x03, 0x5f
        /*0052*/ 	.short	0x0101


	//----- nvinfo : EIATTR_VRC_CTA_INIT_COUNT
	.align		4
        /*0054*/ 	.byte	0x02, 0x4a
	.zero		1
	.zero		1


	//----- nvinfo : EIATTR_EXIT_INSTR_OFFSETS
	.align		4
        /*0058*/ 	.byte	0x04, 0x1c
        /*005a*/ 	.short	(.L_71 - .L_70)


	//   ....[0]....
.L_70:
        /*005c*/ 	.word	0x000000a0


	//   ....[1]....
        /*0060*/ 	.word	0x00000200


	//----- nvinfo : EIATTR_CRS_STACK_SIZE
	.align		4
.L_71:
        /*0064*/ 	.byte	0x04, 0x1e
        /*0066*/ 	.short	(.L_73 - .L_72)
.L_72:
        /*0068*/ 	.word	0x00000000


	//----- nvinfo : EIATTR_CBANK_PARAM_SIZE
	.align		4
.L_73:
        /*006c*/ 	.byte	0x03, 0x19
        /*006e*/ 	.short	0x0020


	//----- nvinfo : EIATTR_PARAM_CBANK
	.align		4
        /*0070*/ 	.byte	0x04, 0x0a
        /*0072*/ 	.short	(.L_75 - .L_74)
	.align		4
.L_74:
        /*0074*/ 	.word	index@(.nv.constant0.cu_vector_sub)
        /*0078*/ 	.short	0x0380
        /*007a*/ 	.short	0x0020


	//----- nvinfo : EIATTR_SW_WAR
	.align		4
.L_75:
        /*007c*/ 	.byte	0x04, 0x36
        /*007e*/ 	.short	(.L_77 - .L_76)
.L_76:
        /*0080*/ 	.word	0x00000008
.L_77:


//--------------------- .nv.info.cu_vector_add    --------------------------
	.section	.nv.info.cu_vector_add,"",@"SHT_CUDA_INFO"
	.sectionflags	@""
	.align	4


	//----- nvinfo : EIATTR_CUDA_API_VERSION
	.align		4
        /*0000*/ 	.byte	0x04, 0x37
        /*0002*/ 	.short	(.L_79 - .L_78)
.L_78:
        /*0004*/ 	.word	0x00000082


	//----- nvinfo : EIATTR_KPARAM_INFO
	.align		4
.L_79:
        /*0008*/ 	.byte	0x04, 0x17
        /*000a*/ 	.short	(.L_81 - .L_80)
.L_80:
        /*000c*/ 	.word	0x00000000
        /*0010*/ 	.short	0x0003
        /*0012*/ 	.short	0x0018
        /*0014*/ 	.byte	0x00, 0xf0, 0x21, 0x00


	//----- nvinfo : EIATTR_KPARAM_INFO
	.align		4
.L_81:
        /*0018*/ 	.byte	0x04, 0x17
        /*001a*/ 	.short	(.L_83 - .L_82)
.L_82:
        /*001c*/ 	.word	0x00000000
        /*0020*/ 	.short	0x0002
        /*0022*/ 	.short	0x0010
        /*0024*/ 	.byte	0x00, 0xf5, 0x21, 0x00


	//----- nvinfo : EIATTR_KPARAM_INFO
	.align		4
.L_83:
        /*0028*/ 	.byte	0x04, 0x17
        /*002a*/ 	.short	(.L_85 - .L_84)
.L_84:
        /*002c*/ 	.word	0x00000000
        /*0030*/ 	.short	0x0001
        /*0032*/ 	.short	0x0008
        /*0034*/ 	.byte	0x00, 0xf5, 0x21, 0x00


	//----- nvinfo : EIATTR_KPARAM_INFO
	.align		4
.L_85:
        /*0038*/ 	.byte	0x04, 0x17
        /*003a*/ 	.short	(.L_87 - .L_86)
.L_86:
        /*003c*/ 	.word	0x00000000
        /*0040*/ 	.short	0x0000
        /*0042*/ 	.short	0x0000
        /*0044*/ 	.byte	0x00, 0xf5, 0x21, 0x00


	//----- nvinfo : EIATTR_SPARSE_MMA_MASK
	.align		4
.L_87:
        /*0048*/ 	.byte	0x03, 0x50
        /*004a*/ 	.short	0x0000


	//----- nvinfo : EIATTR_MAXREG_COUNT
	.align		4
        /*004c*/ 	.byte	0x03, 0x1b
        /*004e*/ 	.short	0x00ff


	//----- nvinfo : EIATTR_MERCURY_ISA_VERSION
	.align		4
        /*0050*/ 	.byte	0x03, 0x5f
        /*0052*/ 	.short	0x0101


	//----- nvinfo : EIATTR_VRC_CTA_INIT_COUNT
	.align		4
        /*0054*/ 	.byte	0x02, 0x4a
	.zero		1
	.zero		1


	//----- nvinfo : EIATTR_EXIT_INSTR_OFFSETS
	.align		4
        /*0058*/ 	.byte	0x04, 0x1c
        /*005a*/ 	.short	(.L_89 - .L_88)


	//   ....[0]....
.L_88:
        /*005c*/ 	.word	0x000000a0


	//   ....[1]....
        /*0060*/ 	.word	0x00000200


	//----- nvinfo : EIATTR_CRS_STACK_SIZE
	.align		4
.L_89:
        /*0064*/ 	.byte	0x04, 0x1e
        /*0066*/ 	.short	(.L_91 - .L_90)
.L_90:
        /*0068*/ 	.word	0x00000000


	//----- nvinfo : EIATTR_CBANK_PARAM_SIZE
	.align		4
.L_91:
        /*006c*/ 	.byte	0x03, 0x19
        /*006e*/ 	.short	0x0020


	//----- nvinfo : EIATTR_PARAM_CBANK
	.align		4
        /*0070*/ 	.byte	0x04, 0x0a
        /*0072*/ 	.short	(.L_93 - .L_92)
	.align		4
.L_92:
        /*0074*/ 	.word	index@(.nv.constant0.cu_vector_add)
        /*0078*/ 	.short	0x0380
        /*007a*/ 	.short	0x0020


	//----- nvinfo : EIATTR_SW_WAR
	.align		4
.L_93:
        /*007c*/ 	.byte	0x04, 0x36
        /*007e*/ 	.short	(.L_95 - .L_94)
.L_94:
        /*0080*/ 	.word	0x00000008
.L_95:


//--------------------- .nv.callgraph             --------------------------
	.section	.nv.callgraph,"",@"SHT_CUDA_CALLGRAPH"
	.align	4
	.sectionentsize	8
	.align		4
        /*0000*/ 	.word	0x00000000
	.align		4
        /*0004*/ 	.word	0xffffffff
	.align		4
        /*0008*/ 	.word	0x00000000
	.align		4
        /*000c*/ 	.word	0xfffffffe
	.align		4
        /*0010*/ 	.word	0x00000000
	.align		4
        /*0014*/ 	.word	0xfffffffd
	.align		4
        /*0018*/ 	.word	0x00000000
	.align		4
        /*001c*/ 	.word	0xfffffffc


//--------------------- .text.cu_mat_transpose    --------------------------
	.section	.text.cu_mat_transpose,"ax",@progbits
	.align	128
        .global         cu_mat_transpose
        .type           cu_mat_transpose,@function
        .size           cu_mat_transpose,(.L_x_12 - cu_mat_transpose)
        .other          cu_mat_transpose,@"STO_CUDA_ENTRY STV_DEFAULT"
cu_mat_transpose:
.text.cu_mat_transpose:
[----:B------:R-:W-:Y:S01]  /*0000*/  LDC R1, c[0x0][0x37c] ;  /* 0x0000df00ff017b82 */ /* 0x000fe20000000800 */
[----:B------:R-:W0:Y:S01]  /*0010*/  S2R R5, SR_CTAID.X ;  /* 0x0000000000057919 */ /* 0x000e220000002500 */
[----:B------:R-:W1:Y:S01]  /*0020*/  LDCU.128 UR8, c[0x0][0x390] ;  /* 0x00007200ff0877ac */ /* 0x000e620008000c00 */
[----:B------:R-:W0:Y:S01]  /*0030*/  S2R R0, SR_TID.X ;  /* 0x0000000000007919 */ /* 0x000e220000002100 */
[----:B------:R-:W0:Y:S01]  /*0040*/  LDCU UR6, c[0x0][0x360] ;  /* 0x00006c00ff0677ac */ /* 0x000e220008000800 */
[----:B-1----:R-:W-:Y:S02]  /*0050*/  UIMAD UR7, UR11, UR8, URZ ;  /* 0x000000080b0772a4 */ /* 0x002fe4000f8e02ff */
[----:B------:R-:W-:Y:S02]  /*0060*/  UIMAD.WIDE.U32 UR4, UR10, UR8, URZ ;  /* 0x000000080a0472a5 */ /* 0x000fe4000f8e00ff */
[----:B------:R-:W-:-:S04]  /*0070*/  UIMAD UR7, UR10, UR9, UR7 ;  /* 0x000000090a0772a4 */ /* 0x000fc8000f8e0207 */
[----:B------:R-:W-:Y:S01]  /*0080*/  UIADD3 UR8, UPT, UPT, UR5, UR7, URZ ;  /* 0x0000000705087290 */ /* 0x000fe2000fffe0ff */
[----:B0-----:R-:W-:-:S05]  /*0090*/  IMAD R5, R5, UR6, R0 ;  /* 0x0000000605057c24 */ /* 0x001fca000f8e0200 */
[----:B------:R-:W-:Y:S01]  /*00a0*/  IMAD.U32 R0, RZ, RZ, UR8 ;  /* 0x00000008ff007e24 */ /* 0x000fe2000f8e00ff */
[----:B------:R-:W-:-:S04]  /*00b0*/  ISETP.LT.U32.AND P0, PT, R5, UR4, PT ;  /* 0x0000000405007c0c */ /* 0x000fc8000bf01070 */
[----:B------:R-:W-:-:S13]  /*00c0*/  ISETP.GT.U32.AND.EX P0, PT, R0, RZ, PT, P0 ;  /* 0x000000ff0000720c */ /* 0x000fda0003f04100 */
[----:B------:R-:W-:Y:S05]  /*00d0*/  @!P0 EXIT ;  /* 0x000000000000894d */ /* 0x000fea0003800000 */
[----:B------:R-:W0:Y:S01]  /*00e0*/  LDCU UR7, c[0x0][0x370] ;  /* 0x00006e00ff0777ac */ /* 0x000e220008000800 */
[----:B------:R-:W-:Y:S01]  /*00f0*/  BSSY.RECONVERGENT B0, `(.L_x_0) ;  /* 0x0000039000007945 */ /* 0x000fe20003800200 */
[----:B------:R-:W-:Y:S01]  /*0100*/  IMAD.MOV.U32 R0, RZ, RZ, RZ ;  /* 0x000000ffff007224 */ /* 0x000fe200078e00ff */
[----:B------:R-:W1:Y:S01]  /*0110*/  LDCU.64 UR10, c[0x0][0x358] ;  /* 0x00006b00ff0a77ac */ /* 0x000e620008000a00 */
[----:B------:R-:W2:Y:S01]  /*0120*/  LDCU UR18, c[0x0][0x390] ;  /* 0x00007200ff1277ac */ /* 0x000ea20008000800 */
[----:B------:R-:W3:Y:S01]  /*0130*/  LDCU UR9, c[0x0][0x394] ;  /* 0x00007280ff0977ac */ /* 0x000ee20008000800 */
[----:B------:R-:W4:Y:S01]  /*0140*/  LDCU.64 UR20, c[0x0][0x398] ;  /* 0x00007300ff1477ac */ /* 0x000f220008000a00 */
[----:B------:R-:W1:Y:S01]  /*0150*/  LDCU.128 UR12, c[0x0][0x380] ;  /* 0x00007000ff0c77ac */ /* 0x000e620008000c00 */
[----:B0-----:R-:W-:-:S12]  /*0160*/  UIMAD UR6, UR6, UR7, URZ ;  /* 0x00000007060672a4 */ /* 0x001fd8000f8e02ff */
.L_x_4:
[----:B0--3--:R-:W-:Y:S01]  /*0170*/  LOP3.LUT R2, R0, UR9, RZ, 0xfc, !PT ;  /* 0x0000000900027c12 */ /* 0x009fe2000f8efcff */
[----:B------:R-:W-:Y:S03]  /*0180*/  BSSY.RECONVERGENT B1, `(.L_x_1) ;  /* 0x000001e000017945 */ /* 0x000fe60003800200 */
[----:B------:R-:W-:-:S13]  /*0190*/  ISETP.NE.U32.AND P0, PT, R2, RZ, PT ;  /* 0x000000ff0200720c */ /* 0x000fda0003f05070 */
[----:B------:R-:W-:Y:S05]  /*01a0*/  @P0 BRA `(.L_x_2) ;  /* 0x0000000000580947 */ /* 0x000fea0003800000 */
[----:B--2---:R-:W0:Y:S01]  /*01b0*/  I2F.U32.RP R4, UR18 ;  /* 0x0000001200047d06 */ /* 0x004e220008209000 */
[----:B------:R-:W-:-:S07]  /*01c0*/  ISETP.NE.U32.AND P2, PT, RZ, UR18, PT ;  /* 0x00000012ff007c0c */ /* 0x000fce000bf45070 */
[----:B0-----:R-:W0:Y:S02]  /*01d0*/  MUFU.RCP R4, R4 ;  /* 0x0000000400047308 */ /* 0x001e240000001000 */
[----:B0-----:R-:W-:-:S06]  /*01e0*/  IADD3 R2, PT, PT, R4, 0xffffffe, RZ ;  /* 0x0ffffffe04027810 */ /* 0x001fcc0007ffe0ff */
[----:B------:R0:W2:Y:S02]  /*01f0*/  F2I.FTZ.U32.TRUNC.NTZ R3, R2 ;  /* 0x0000000200037305 */ /* 0x0000a4000021f000 */
[----:B0-----:R-:W-:Y:S02]  /*0200*/  IMAD.MOV.U32 R2, RZ, RZ, RZ ;  /* 0x000000ffff027224 */ /* 0x001fe400078e00ff */
[----:B--2---:R-:W-:-:S04]  /*0210*/  IMAD.MOV R7, RZ, RZ, -R3 ;  /* 0x000000ffff077224 */ /* 0x004fc800078e0a03 */
[----:B------:R-:W-:-:S04]  /*0220*/  IMAD R7, R7, UR18, RZ ;  /* 0x0000001207077c24 */ /* 0x000fc8000f8e02ff */
[----:B------:R-:W-:-:S06]  /*0230*/  IMAD.HI.U32 R6, R3, R7, R2 ;  /* 0x0000000703067227 */ /* 0x000fcc00078e0002 */
[----:B------:R-:W-:-:S05]  /*0240*/  IMAD.HI.U32 R6, R6, R5, RZ ;  /* 0x0000000506067227 */ /* 0x000fca00078e00ff */
[----:B------:R-:W-:-:S05]  /*0250*/  IADD3 R8, PT, PT, -R6, RZ, RZ ;  /* 0x000000ff06087210 */ /* 0x000fca0007ffe1ff */
[----:B------:R-:W-:-:S05]  /*0260*/  IMAD R3, R8, UR18, R5 ;  /* 0x0000001208037c24 */ /* 0x000fca000f8e0205 */
[----:B------:R-:W-:-:S13]  /*0270*/  ISETP.GE.U32.AND P0, PT, R3, UR18, PT ;  /* 0x0000001203007c0c */ /* 0x000fda000bf06070 */
[----:B------:R-:W-:Y:S01]  /*0280*/  @P0 VIADD R3, R3, -UR18 ;  /* 0x8000001203030c36 */ /* 0x000fe20008000000 */
[----:B------:R-:W-:-:S04]  /*0290*/  @P0 IADD3 R6, PT, PT, R6, 0x1, RZ ;  /* 0x0000000106060810 */ /* 0x000fc80007ffe0ff */
[----:B------:R-:W-:-:S13]  /*02a0*/  ISETP.GE.U32.AND P1, PT, R3, UR18, PT ;  /* 0x0000001203007c0c */ /* 0x000fda000bf26070 */
[----:B------:R-:W-:Y:S01]  /*02b0*/  @P1 VIADD R6, R6, 0x1 ;  /* 0x0000000106061836 */ /* 0x000fe20000000000 */
[----:B------:R-:W-:-:S04]  /*02c0*/  @!P2 LOP3.LUT R6, RZ, UR18, RZ, 0x33, !PT ;  /* 0x00000012ff06ac12 */ /* 0x000fc8000f8e33ff */
[----:B------:R-:W-:Y:S01]  /*02d0*/  IADD3 R4, PT, PT, -R6, RZ, RZ ;  /* 0x000000ff06047210 */ /* 0x000fe20007ffe1ff */
[----:B------:R-:W-:-:S04]  /*02e0*/  IMAD.MOV.U32 R2, RZ, RZ, R6 ;  /* 0x000000ffff027224 */ /* 0x000fc800078e0006 */
[----:B------:R-:W-:Y:S01]  /*02f0*/  IMAD R7, R4, UR18, R5 ;  /* 0x0000001204077c24 */ /* 0x000fe2000f8e0205 */
[----:B------:R-:W-:Y:S06]  /*0300*/  BRA `(.L_x_3) ;  /* 0x0000000000147947 */ /* 0x000fec0003800000 */
.L_x_2:
[----:B------:R-:W-:-:S07]  /*0310*/  MOV R4, 0x330 ;  /* 0x0000033000047802 */ /* 0x000fce0000000f00 */
[----:B-12-4-:R-:W-:Y:S05]  /*0320*/  CALL.REL.NOINC `($__internal_0_$__cuda_sm20_div_u64) ;  /* 0x00000000005c7944 */ /* 0x016fea0003c00000 */
[----:B------:R-:W-:Y:S01]  /*0330*/  IADD3 R4, PT, PT, -R6, RZ, RZ ;  /* 0x000000ff06047210 */ /* 0x000fe20007ffe1ff */
[----:B------:R-:W-:-:S04]  /*0340*/  IMAD.MOV.U32 R2, RZ, RZ, R6 ;  /* 0x000000ffff027224 */ /* 0x000fc800078e0006 */
[----:B------:R-:W-:-:S07]  /*0350*/  IMAD R7, R4, UR18, R5 ;  /* 0x0000001204077c24 */ /* 0x000fce000f8e0205 */
.L_x_3:
[----:B-1--4-:R-:W-:Y:S05]  /*0360*/  BSYNC.RECONVERGENT B1 ;  /* 0x0000000000017941 */ /* 0x012fea0003800200 */
.L_x_1:
[----:B------:R-:W-:Y:S02]  /*0370*/  SHF.R.S32.HI R4, RZ, 0x1f, R7 ;  /* 0x0000001fff047819 */ /* 0x000fe40000011407 */
[----:B------:R-:W-:-:S03]  /*0380*/  SHF.R.S32.HI R3, RZ, 0x1f, R2 ;  /* 0x0000001fff037819 */ /* 0x000fc60000011402 */
[----:B------:R-:W-:Y:S02]  /*0390*/  IMAD R4, R4, UR20, RZ ;  /* 0x0000001404047c24 */ /* 0x000fe4000f8e02ff */
[----:B------:R-:W-:-:S04]  /*03a0*/  IMAD.WIDE.U32 R2, R7, UR20, R2 ;  /* 0x0000001407027c25 */ /* 0x000fc8000f8e0002 */
[----:B------:R-:W-:Y:S01]  /*03b0*/  IMAD R7, R7, UR21, R4 ;  /* 0x0000001507077c24 */ /* 0x000fe2000f8e0204 */
[----:B------:R-:W-:-:S04]  /*03c0*/  LEA R6, P0, R2, UR12, 0x2 ;  /* 0x0000000c02067c11 */ /* 0x000fc8000f8010ff */
[----:B------:R-:W-:-:S04]  /*03d0*/  IADD3 R3, PT, PT, R3, R7, RZ ;  /* 0x0000000703037210 */ /* 0x000fc80007ffe0ff */
[----:B------:R-:W-:-:S06]  /*03e0*/  LEA.HI.X R7, R2, UR13, R3, 0x2, P0 ;  /* 0x0000000d02077c11 */ /* 0x000fcc00080f1403 */
[----:B------:R-:W2:Y:S01]  /*03f0*/  LDG.E R7, desc[UR10][R6.64] ;  /* 0x0000000a06077981 */ /* 0x000ea2000c1e1900 */
[----:B------:R-:W-:-:S04]  /*0400*/  LEA R2, P0, R5, UR14, 0x2 ;  /* 0x0000000e05027c11 */ /* 0x000fc8000f8010ff */
[C---:B------:R-:W-:Y:S02]  /*0410*/  LEA.HI.X R3, R5.reuse, UR15, R0, 0x2, P0 ;  /* 0x0000000f05037c11 */ /* 0x040fe400080f1400 */
[----:B------:R-:W-:-:S05]  /*0420*/  IADD3 R5, P0, PT, R5, UR6, RZ ;  /* 0x0000000605057c10 */ /* 0x000fca000ff1e0ff */
[----:B------:R-:W-:Y:S01]  /*0430*/  IMAD.X R0, RZ, RZ, R0, P0 ;  /* 0x000000ffff007224 */ /* 0x000fe200000e0600 */
[----:B------:R-:W-:-:S04]  /*0440*/  ISETP.GE.U32.AND P0, PT, R5, UR4, PT ;  /* 0x0000000405007c0c */ /* 0x000fc8000bf06070 */
[----:B------:R-:W-:Y:S01]  /*0450*/  ISETP.GE.U32.AND.EX P0, PT, R0, UR8, PT, P0 ;  /* 0x0000000800007c0c */ /* 0x000fe2000bf06100 */
[----:B--2---:R0:W-:-:S12]  /*0460*/  STG.E desc[UR10][R2.64], R7 ;  /* 0x0000000702007986 */ /* 0x0041d8000c10190a */
[----:B------:R-:W-:Y:S05]  /*0470*/  @!P0 BRA `(.L_x_4) ;  /* 0xfffffffc003c8947 */ /* 0x000fea000383ffff */
[----:B------:R-:W-:Y:S05]  /*0480*/  BSYNC.RECONVERGENT B0 ;  /* 0x0000000000007941 */ /* 0x000fea0003800200 */
.L_x_0:
[----:B------:R-:W-:Y:S05]  /*0490*/  EXIT ;  /* 0x000000000000794d */ /* 0x000fea0003800000 */
        .weak           $__internal_0_$__cuda_sm20_div_u64
        .type           $__internal_0_$__cuda_sm20_div_u64,@function
        .size           $__internal_0_$__cuda_sm20_div_u64,(.L_x_12 - $__internal_0_$__cuda_sm20_div_u64)
$__internal_0_$__cuda_sm20_div_u64:
[----:B------:R-:W0:Y:S01]  /*04a0*/  LDCU.64 UR16, c[0x0][0x390] ;  /* 0x00007200ff1077ac */ /* 0x000e220008000a00 */
[----:B------:R-:W1:Y:S01]  /*04b0*/  LDC.64 R2, c[0x0][0x390] ;  /* 0x0000e400ff027b82 */ /* 0x000e620000000a00 */
[----:B0-----:R-:W0:Y:S08]  /*04c0*/  I2F.U64.RP R10, UR16 ;  /* 0x00000010000a7d12 */ /* 0x001e300008309000 */
[----:B0-----:R-:W0:Y:S02]  /*04d0*/  MUFU.RCP R10, R10 ;  /* 0x0000000a000a7308 */ /* 0x001e240000001000 */
[----:B0-----:R-:W-:-:S06]  /*04e0*/  IADD3 R6, PT, PT, R10, 0x1ffffffe, RZ ;  /* 0x1ffffffe0a067810 */ /* 0x001fcc0007ffe0ff */
[----:B------:R-:W1:Y:S02]  /*04f0*/  F2I.U64.TRUNC R6, R6 ;  /* 0x0000000600067311 */ /* 0x000e64000020d800 */
[----:B-1----:R-:W-:-:S04]  /*0500*/  IMAD.WIDE.U32 R8, R6, R2, RZ ;  /* 0x0000000206087225 */ /* 0x002fc800078e00ff */
[----:B------:R-:W-:Y:S01]  /*0510*/  IMAD R9, R6, R3, R9 ;  /* 0x0000000306097224 */ /* 0x000fe200078e0209 */
[----:B------:R-:W-:-:S03]  /*0520*/  IADD3 R11, P0, PT, RZ, -R8, RZ ;  /* 0x80000008ff0b7210 */ /* 0x000fc60007f1e0ff */
[----:B------:R-:W-:Y:S02]  /*0530*/  IMAD R9, R7, R2, R9 ;  /* 0x0000000207097224 */ /* 0x000fe400078e0209 */
[----:B------:R-:W-:-:S04]  /*0540*/  IMAD.HI.U32 R8, R6, R11, RZ ;  /* 0x0000000b06087227 */ /* 0x000fc800078e00ff */
[----:B------:R-:W-:Y:S01]  /*0550*/  IMAD.X R13, RZ, RZ, ~R9, P0 ;  /* 0x000000ffff0d7224 */ /* 0x000fe200000e0e09 */
[----:B------:R-:W-:-:S03]  /*0560*/  MOV R9, R6 ;  /* 0x0000000600097202 */ /* 0x000fc60000000f00 */
[-C--:B------:R-:W-:Y:S02]  /*0570*/  IMAD R15, R7, R13.reuse, RZ ;  /* 0x0000000d070f7224 */ /* 0x080fe400078e02ff */
[----:B------:R-:W-:-:S04]  /*0580*/  IMAD.WIDE.U32 R8, P0, R6, R13, R8 ;  /* 0x0000000d06087225 */ /* 0x000fc80007800008 */
[----:B------:R-:W-:-:S04]  /*0590*/  IMAD.HI.U32 R13, R7, R13, RZ ;  /* 0x0000000d070d7227 */ /* 0x000fc800078e00ff */
[----:B------:R-:W-:-:S05]  /*05a0*/  IMAD.HI.U32 R8, P1, R7, R11, R8 ;  /* 0x0000000b07087227 */ /* 0x000fca0007820008 */
[----:B------:R-:W-:Y:S01]  /*05b0*/  IADD3 R9, P2, PT, R15, R8, RZ ;  /* 0x000000080f097210 */ /* 0x000fe20007f5e0ff */
[----:B------:R-:W-:-:S04]  /*05c0*/  IMAD.X R8, R13, 0x1, R7, P0 ;  /* 0x000000010d087824 */ /* 0x000fc800000e0607 */
[----:B------:R-:W-:Y:S01]  /*05d0*/  IMAD.WIDE.U32 R6, R9, R2, RZ ;  /* 0x0000000209067225 */ /* 0x000fe200078e00ff */
[----:B------:R-:W-:-:S03]  /*05e0*/  IADD3.X R11, PT, PT, RZ, RZ, R8, P2, P1 ;  /* 0x000000ffff0b7210 */ /* 0x000fc600017e2408 */
[----:B------:R-:W-:Y:S01]  /*05f0*/  IMAD R7, R9, R3, R7 ;  /* 0x0000000309077224 */ /* 0x000fe200078e0207 */
[----:B------:R-:W-:-:S03]  /*0600*/  IADD3 R13, P0, PT, RZ, -R6, RZ ;  /* 0x80000006ff0d7210 */ /* 0x000fc60007f1e0ff */
[----:B------:R-:W-:Y:S02]  /*0610*/  IMAD R7, R11, R2, R7 ;  /* 0x000000020b077224 */ /* 0x000fe400078e0207 */
[----:B------:R-:W-:-:S03]  /*0620*/  IMAD.HI.U32 R8, R9, R13, RZ ;  /* 0x0000000d09087227 */ /* 0x000fc600078e00ff */
[----:B------:R-:W-:Y:S01]  /*0630*/  IADD3.X R6, PT, PT, RZ, ~R7, RZ, P0, !PT ;  /* 0x80000007ff067210 */ /* 0x000fe200007fe4ff */
[----:B------:R-:W-:-:S04]  /*0640*/  HFMA2 R7, -RZ, RZ, 0, 0 ;  /* 0x00000000ff077431 */ /* 0x000fc800000001ff */
[----:B------:R-:W-:-:S04]  /*0650*/  IMAD.WIDE.U32 R8, P0, R9, R6, R8 ;  /* 0x0000000609087225 */ /* 0x000fc80007800008 */
[C---:B------:R-:W-:Y:S02]  /*0660*/  IMAD R10, R11.reuse, R6, RZ ;  /* 0x000000060b0a7224 */ /* 0x040fe400078e02ff */
[----:B------:R-:W-:-:S04]  /*0670*/  IMAD.HI.U32 R9, P1, R11, R13, R8 ;  /* 0x0000000d0b097227 */ /* 0x000fc80007820008 */
[----:B------:R-:W-:Y:S01]  /*0680*/  IMAD.HI.U32 R6, R11, R6, RZ ;  /* 0x000000060b067227 */ /* 0x000fe200078e00ff */
[----:B------:R-:W-:-:S03]  /*0690*/  IADD3 R9, P2, PT, R10, R9, RZ ;  /* 0x000000090a097210 */ /* 0x000fc60007f5e0ff */
[----:B------:R-:W-:Y:S02]  /*06a0*/  IMAD.X R11, R6, 0x1, R11, P0 ;  /* 0x00000001060b7824 */ /* 0x000fe400000e060b */
[----:B------:R-:W-:-:S03]  /*06b0*/  IMAD.HI.U32 R6, R9, R5, RZ ;  /* 0x0000000509067227 */ /* 0x000fc600078e00ff */
[----:B------:R-:W-:Y:S01]  /*06c0*/  IADD3.X R11, PT, PT, RZ, RZ, R11, P2, P1 ;  /* 0x000000ffff0b7210 */ /* 0x000fe200017e240b */
[----:B------:R-:W-:-:S04]  /*06d0*/  IMAD.WIDE.U32 R6, R9, R0, R6 ;  /* 0x0000000009067225 */ /* 0x000fc800078e0006 */
[C---:B------:R-:W-:Y:S02]  /*06e0*/  IMAD R9, R11.reuse, R0, RZ ;  /* 0x000000000b097224 */ /* 0x040fe400078e02ff */
[----:B------:R-:W-:-:S04]  /*06f0*/  IMAD.HI.U32 R6, P0, R11, R5, R6 ;  /* 0x000000050b067227 */ /* 0x000fc80007800006 */
[----:B------:R-:W-:Y:S01]  /*0700*/  IMAD.HI.U32 R8, R11, R0, RZ ;  /* 0x000000000b087227 */ /* 0x000fe200078e00ff */
[----:B------:R-:W-:-:S03]  /*0710*/  IADD3 R9, P1, PT, R9, R6, RZ ;  /* 0x0000000609097210 */ /* 0x000fc60007f3e0ff */
[----:B------:R-:W-:Y:S02]  /*0720*/  IMAD.X R8, RZ, RZ, R8, P0 ;  /* 0x000000ffff087224 */ /* 0x000fe400000e0608 */
[----:B------:R-:W-:-:S03]  /*0730*/  IMAD.WIDE.U32 R6, R9, R2, RZ ;  /* 0x0000000209067225 */ /* 0x000fc600078e00ff */
[----:B------:R-:W-:Y:S01]  /*0740*/  IADD3.X R11, PT, PT, RZ, R8, RZ, P1, !PT ;  /* 0x00000008ff0b7210 */ /* 0x000fe20000ffe4ff */
[C---:B------:R-:W-:Y:S01]  /*0750*/  IMAD R7, R9.reuse, R3, R7 ;  /* 0x0000000309077224 */ /* 0x040fe200078e0207 */
[----:B------:R-:W-:Y:S01]  /*0760*/  IADD3 R13, P1, PT, -R6, R5, RZ ;  /* 0x00000005060d7210 */ /* 0x000fe20007f3e1ff */
[----:B------:R-:W-:Y:S02]  /*0770*/  VIADD R6, R9, 0x1 ;  /* 0x0000000109067836 */ /* 0x000fe40000000000 */
[-C--:B------:R-:W-:Y:S01]  /*0780*/  IMAD R7, R11, R2.reuse, R7 ;  /* 0x000000020b077224 */ /* 0x080fe200078e0207 */
[----:B------:R-:W-:-:S03]  /*0790*/  ISETP.GE.U32.AND P0, PT, R13, R2, PT ;  /* 0x000000020d00720c */ /* 0x000fc60003f06070 */
[----:B------:R-:W-:Y:S01]  /*07a0*/  IMAD.X R10, R0, 0x1, ~R7, P1 ;  /* 0x00000001000a7824 */ /* 0x000fe200008e0e07 */
[----:B------:R-:W-:-:S04]  /*07b0*/  IADD3 R7, P1, PT, R13, -R2, RZ ;  /* 0x800000020d077210 */ /* 0x000fc80007f3e0ff */
[CC--:B------:R-:W-:Y:S02]  /*07c0*/  ISETP.GE.U32.AND.EX P0, PT, R10.reuse, R3.reuse, PT, P0 ;  /* 0x000000030a00720c */ /* 0x0c0fe40003f06100 */
[----:B------:R-:W-:Y:S02]  /*07d0*/  IADD3.X R8, PT, PT, R10, ~R3, RZ, P1, !PT ;  /* 0x800000030a087210 */ /* 0x000fe40000ffe4ff */
[----:B------:R-:W-:Y:S02]  /*07e0*/  SEL R7, R7, R13, P0 ;  /* 0x0000000d07077207 */ /* 0x000fe40000000000 */
[----:B------:R-:W-:Y:S02]  /*07f0*/  SEL R8, R8, R10, P0 ;  /* 0x0000000a08087207 */ /* 0x000fe40000000000 */
[----:B------:R-:W-:Y:S02]  /*0800*/  SEL R9, R6, R9, P0 ;  /* 0x0000000906097207 */ /* 0x000fe40000000000 */
[----:B------:R-:W-:-:S02]  /*0810*/  ISETP.GE.U32.AND P0, PT, R7, R2, PT ;  /* 0x000000020700720c */ /* 0x000fc40003f06070 */
[----:B------:R-:W-:Y:S01]  /*0820*/  ISETP.NE.U32.AND P1, PT, R2, RZ, PT ;  /* 0x000000ff0200720c */ /* 0x000fe20003f25070 */
[----:B------:R-:W-:Y:S01]  /*0830*/  IMAD.MOV.U32 R2, RZ, RZ, R4 ;  /* 0x000000ffff027224 */ /* 0x000fe200078e0004 */
[----:B------:R-:W-:Y:S02]  /*0840*/  IADD3 R6, PT, PT, R9, 0x1, RZ ;  /* 0x0000000109067810 */ /* 0x000fe40007ffe0ff */
[----:B------:R-:W-:Y:S02]  /*0850*/  ISETP.GE.U32.AND.EX P0, PT, R8, R3, PT, P0 ;  /* 0x000000030800720c */ /* 0x000fe40003f06100 */
[----:B------:R-:W-:Y:S02]  /*0860*/  ISETP.NE.AND.EX P1, PT, R3, RZ, PT, P1 ;  /* 0x000000ff0300720c */ /* 0x000fe40003f25310 */
[----:B------:R-:W-:Y:S02]  /*0870*/  MOV R3, 0x0 ;  /* 0x0000000000037802 */ /* 0x000fe40000000f00 */
[----:B------:R-:W-:-:S04]  /*0880*/  SEL R6, R6, R9, P0 ;  /* 0x0000000906067207 */ /* 0x000fc80000000000 */
[----:B------:R-:W-:Y:S01]  /*0890*/  SEL R6, R6, 0xffffffff, P1 ;  /* 0xffffffff06067807 */ /* 0x000fe20000800000 */
[----:B------:R-:W-:Y:S06]  /*08a0*/  RET.REL.NODEC R2 `(cu_mat_transpose) ;  /* 0xfffffff402d47950 */ /* 0x000fec0003c3ffff */
.L_x_5:
[----:B------:R-:W-:-:S00]  /*08b0*/  BRA `(.L_x_5) ;  /* 0xfffffffc00fc7947 */ /* 0x000fc0000383ffff */
[----:B------:R-:W-:-:S00]  /*08c0*/  NOP ;  /* 0x0000000000007918 */ /* 0x000fc00000000000 */
        /* <DEDUP_REMOVED lines=11> */
.L_x_12:


//--------------------- .text.cu_vector_mul_hadamard --------------------------
	.section	.text.cu_vector_mul_hadamard,"ax",@progbits
	.align	128
        .global         cu_vector_mul_hadamard
        .type           cu_vector_mul_hadamard,@function
        .size           cu_vector_mul_hadamard,(.L_x_14 - cu_vector_mul_hadamard)
        .other          cu_vector_mul_hadamard,@"STO_CUDA_ENTRY STV_DEFAULT"
cu_vector_mul_hadamard:
.text.cu_vector_mul_hadamard:
[----:B------:R-:W-:Y:S01]  /*0000*/  LDC R1, c[0x0][0x37c] ;  /* 0x0000df00ff017b82 */ /* 0x000fe20000000800 */
[----:B------:R-:W0:Y:S01]  /*0010*/  S2R R0, SR_TID.X ;  /* 0x0000000000007919 */ /* 0x000e220000002100 */
[----:B------:R-:W0:Y:S01]  /*0020*/  LDCU UR4, c[0x0][0x360] ;  /* 0x00006c00ff0477ac */ /* 0x000e220008000800 */
[----:B------:R-:W0:Y:S01]  /*0030*/  S2R R3, SR_CTAID.X ;  /* 0x0000000000037919 */ /* 0x000e220000002500 */
[----:B------:R-:W1:Y:S01]  /*0040*/  LDCU.64 UR8, c[0x0][0x390] ;  /* 0x00007200ff0877ac */ /* 0x000e620008000a00 */
[----:B0-----:R-:W-:-:S05]  /*0050*/  IMAD R0, R3, UR4, R0 ;  /* 0x0000000403007c24 */ /* 0x001fca000f8e0200 */
[----:B-1----:R-:W-:-:S04]  /*0060*/  ISETP.GE.U32.AND P0, PT, R0, UR8, PT ;  /* 0x0000000800007c0c */ /* 0x002fc8000bf06070 */
[----:B------:R-:W-:-:S13]  /*0070*/  ISETP.GE.U32.AND.EX P0, PT, RZ, UR9, PT, P0 ;  /* 0x00000009ff007c0c */ /* 0x000fda000bf06100 */
[----:B------:R-:W-:Y:S05]  /*0080*/  @P0 EXIT ;  /* 0x000000000000094d */ /* 0x000fea0003800000 */
[----:B------:R-:W0:Y:S01]  /*0090*/  LDCU UR5, c[0x0][0x370] ;  /* 0x00006e00ff0577ac */ /* 0x000e220008000800 */
[----:B------:R-:W-:Y:S02]  /*00a0*/  IMAD.MOV.U32 R6, RZ, RZ, R0 ;  /* 0x000000ffff067224 */ /* 0x000fe400078e0000 */
[----:B------:R-:W-:Y:S01]  /*00b0*/  IMAD.MOV.U32 R9, RZ, RZ, RZ ;  /* 0x000000ffff097224 */ /* 0x000fe200078e00ff */
[----:B------:R-:W1:Y:S01]  /*00c0*/  LDCU.64 UR6, c[0x0][0x358] ;  /* 0x00006b00ff0677ac */ /* 0x000e620008000a00 */
[----:B------:R-:W2:Y:S01]  /*00d0*/  LDCU.128 UR12, c[0x0][0x380] ;  /* 0x00007000ff0c77ac */ /* 0x000ea20008000c00 */
[----:B0-----:R-:W-:-:S12]  /*00e0*/  UIMAD UR4, UR4, UR5, URZ ;  /* 0x00000005040472a4 */ /* 0x001fd8000f8e02ff */
.L_x_6:
[C---:B0-----:R-:W-:Y:S01]  /*00f0*/  IMAD.SHL.U32 R2, R6.reuse, 0x4, RZ ;  /* 0x0000000406027824 */ /* 0x041fe200078e00ff */
[----:B------:R-:W-:-:S04]  /*0100*/  SHF.L.U64.HI R3, R6, 0x2, R9 ;  /* 0x0000000206037819 */ /* 0x000fc80000010209 */
[C---:B--2---:R-:W-:Y:S02]  /*0110*/  IADD3 R4, P0, PT, R2.reuse, UR14, RZ ;  /* 0x0000000e02047c10 */ /* 0x044fe4000ff1e0ff */
[----:B------:R-:W-:Y:S02]  /*0120*/  IADD3 R2, P1, PT, R2, UR12, RZ ;  /* 0x0000000c02027c10 */ /* 0x000fe4000ff3e0ff */
[C---:B------:R-:W-:Y:S02]  /*0130*/  IADD3.X R5, PT, PT, R3.reuse, UR15, RZ, P0, !PT ;  /* 0x0000000f03057c10 */ /* 0x040fe400087fe4ff */
[----:B------:R-:W-:-:S03]  /*0140*/  IADD3.X R3, PT, PT, R3, UR13, RZ, P1, !PT ;  /* 0x0000000d03037c10 */ /* 0x000fc60008ffe4ff */
[----:B-1----:R-:W2:Y:S04]  /*0150*/  LDG.E R4, desc[UR6][R4.64] ;  /* 0x0000000604047981 */ /* 0x002ea8000c1e1900 */
[----:B------:R-:W2:Y:S01]  /*0160*/  LDG.E R7, desc[UR6][R2.64] ;  /* 0x0000000602077981 */ /* 0x000ea2000c1e1900 */
[----:B------:R-:W-:-:S04]  /*0170*/  VIADD R6, R0, UR4 ;  /* 0x0000000400067c36 */ /* 0x000fc80008000000 */
[----:B------:R-:W-:Y:S01]  /*0180*/  IMAD.MOV.U32 R0, RZ, RZ, R6 ;  /* 0x000000ffff007224 */ /* 0x000fe200078e0006 */
[----:B------:R-:W-:-:S04]  /*0190*/  ISETP.GE.U32.AND P0, PT, R6, UR8, PT ;  /* 0x0000000806007c0c */ /* 0x000fc8000bf06070 */
[----:B------:R-:W-:Y:S01]  /*01a0*/  ISETP.GE.U32.AND.EX P0, PT, RZ, UR9, PT, P0 ;  /* 0x00000009ff007c0c */ /* 0x000fe2000bf06100 */
[----:B--2---:R-:W-:-:S05]  /*01b0*/  FMUL R7, R4, R7 ;  /* 0x0000000704077220 */ /* 0x004fca0000400000 */
[----:B------:R0:W-:Y:S07]  /*01c0*/  STG.E desc[UR6][R2.64], R7 ;  /* 0x0000000702007986 */ /* 0x0001ee000c101906 */
[----:B------:R-:W-:Y:S05]  /*01d0*/  @!P0 BRA `(.L_x_6) ;  /* 0xfffffffc00c48947 */ /* 0x000fea000383ffff */
[----:B------:R-:W-:Y:S05]  /*01e0*/  EXIT ;  /* 0x000000000000794d */ /* 0x000fea0003800000 */
.L_x_7:
        /* <DEDUP_REMOVED lines=9> */
.L_x_14:


//--------------------- .text.cu_vector_sub       --------------------------
	.section	.text.cu_vector_sub,"ax",@progbits
	.align	128
        .global         cu_vector_sub
        .type           cu_vector_sub,@function
        .size           cu_vector_sub,(.L_x_15 - cu_vector_sub)
        .other          cu_vector_sub,@"STO_CUDA_ENTRY STV_DEFAULT"
cu_vector_sub:
.text.cu_vector_sub:
[----:B------:R-:W-:Y:S01]  /*0000*/  LDC R1, c[0x0][0x37c] ;  /* 0x0000df00ff017b82 */ /* 0x000fe20000000800 */
[----:B------:R-:W0:Y:S01]  /*0010*/  S2R R0, SR_TID.X ;  /* 0x0000000000007919 */ /* 0x000e220000002100 */
[----:B------:R-:W0:Y:S01]  /*0020*/  LDCU UR4, c[0x0][0x360] ;  /* 0x00006c00ff0477ac */ /* 0x000e220008000800 */
[----:B------:R-:W0:Y:S01]  /*0030*/  S2R R3, SR_CTAID.X ;  /* 0x0000000000037919 */ /* 0x000e220000002500 */
[----:B------:R-:W1:Y:S01]  /*0040*/  LDCU.64 UR8, c[0x0][0x398] ;  /* 0x00007300ff0877ac */ /* 0x000e620008000a00 */
[----:B------:R-:W2:Y:S01]  /*0050*/  LDCU UR5, c[0x0][0x370] ;  /* 0x00006e00ff0577ac */ /* 0x000ea20008000800 */
[----:B0-----:R-:W-:Y:S01]  /*0060*/  IMAD R0, R3, UR4, R0 ;  /* 0x0000000403007c24 */ /* 0x001fe2000f8e0200 */
[----:B--2---:R-:W-:-:S04]  /*0070*/  UIMAD UR4, UR4, UR5, URZ ;  /* 0x00000005040472a4 */ /* 0x004fc8000f8e02ff */
[----:B-1----:R-:W-:-:S04]  /*0080*/  ISETP.GE.U32.AND P0, PT, R0, UR8, PT ;  /* 0x0000000800007c0c */ /* 0x002fc8000bf06070 */
[----:B------:R-:W-:-:S13]  /*0090*/  ISETP.GE.U32.AND.EX P0, PT, RZ, UR9, PT, P0 ;  /* 0x00000009ff007c0c */ /* 0x000fda000bf06100 */
[----:B------:R-:W-:Y:S05]  /*00a0*/  @P0 EXIT ;  /* 0x000000000000094d */ /* 0x000fea0003800000 */
[----:B------:R-:W-:Y:S01]  /*00b0*/  IMAD.MOV.U32 R11, RZ, RZ, RZ ;  /* 0x000000ffff0b7224 */ /* 0x000fe200078e00ff */
[----:B------:R-:W0:Y:S01]  /*00c0*/  LDCU.64 UR6, c[0x0][0x358] ;  /* 0x00006b00ff0677ac */ /* 0x000e220008000a00 */
[----:B------:R-:W1:Y:S01]  /*00d0*/  LDCU.64 UR10, c[0x0][0x390] ;  /* 0x00007200ff0a77ac */ /* 0x000e620008000a00 */
[----:B------:R-:W2:Y:S04]  /*00e0*/  LDCU.128 UR12, c[0x0][0x380] ;  /* 0x00007000ff0c77ac */ /* 0x000ea80008000c00 */
.L_x_8:
[C---:B---3--:R-:W-:Y:S01]  /*00f0*/  IMAD.SHL.U32 R6, R0.reuse, 0x4, RZ ;  /* 0x0000000400067824 */ /* 0x048fe200078e00ff */
[----:B------:R-:W-:-:S04]  /*0100*/  SHF.L.U64.HI R7, R0, 0x2, R11 ;  /* 0x0000000200077819 */ /* 0x000fc8000001020b */
[C---:B--2---:R-:W-:Y:S02]  /*0110*/  IADD3 R4, P1, PT, R6.reuse, UR14, RZ ;  /* 0x0000000e06047c10 */ /* 0x044fe4000ff3e0ff */
[----:B------:R-:W-:Y:S02]  /*0120*/  IADD3 R2, P0, PT, R6, UR12, RZ ;  /* 0x0000000c06027c10 */ /* 0x000fe4000ff1e0ff */
[C---:B------:R-:W-:Y:S02]  /*0130*/  IADD3.X R5, PT, PT, R7.reuse, UR15, RZ, P1, !PT ;  /* 0x0000000f07057c10 */ /* 0x040fe40008ffe4ff */
[----:B------:R-:W-:-:S04]  /*0140*/  IADD3.X R3, PT, PT, R7, UR13, RZ, P0, !PT ;  /* 0x0000000d07037c10 */ /* 0x000fc800087fe4ff */
[----:B0-----:R-:W2:Y:S04]  /*0150*/  LDG.E R5, desc[UR6][R4.64] ;  /* 0x0000000604057981 */ /* 0x001ea8000c1e1900 */
[----:B------:R-:W2:Y:S01]  /*0160*/  LDG.E R2, desc[UR6][R2.64] ;  /* 0x0000000602027981 */ /* 0x000ea2000c1e1900 */
[----:B-1----:R-:W-:-:S04]  /*0170*/  IADD3 R6, P0, PT, R6, UR10, RZ ;  /* 0x0000000a06067c10 */ /* 0x002fc8000ff1e0ff */
[----:B------:R-:W-:Y:S02]  /*0180*/  IADD3.X R7, PT, PT, R7, UR11, RZ, P0, !PT ;  /* 0x0000000b07077c10 */ /* 0x000fe400087fe4ff */
[----:B------:R-:W-:-:S05]  /*0190*/  IADD3 R0, P0, PT, R0, UR4, RZ ;  /* 0x0000000400007c10 */ /* 0x000fca000ff1e0ff */
[----:B------:R-:W-:Y:S01]  /*01a0*/  IMAD.X R11, RZ, RZ, R11, P0 ;  /* 0x000000ffff0b7224 */ /* 0x000fe200000e060b */
[----:B------:R-:W-:-:S04]  /*01b0*/  ISETP.GE.U32.AND P0, PT, R0, UR8, PT ;  /* 0x0000000800007c0c */ /* 0x000fc8000bf06070 */
[----:B------:R-:W-:Y:S01]  /*01c0*/  ISETP.GE.U32.AND.EX P0, PT, R11, UR9, PT, P0 ;  /* 0x000000090b007c0c */ /* 0x000fe2000bf06100 */
[----:B--2---:R-:W-:-:S05]  /*01d0*/  FADD R9, R2, -R5 ;  /* 0x8000000502097221 */ /* 0x004fca0000000000 */
[----:B------:R3:W-:Y:S07]  /*01e0*/  STG.E desc[UR6][R6.64], R9 ;  /* 0x0000000906007986 */ /* 0x0007ee000c101906 */
[----:B------:R-:W-:Y:S05]  /*01f0*/  @!P0 BRA `(.L_x_8) ;  /* 0xfffffffc00bc8947 */ /* 0x000fea000383ffff */
[----:B------:R-:W-:Y:S05]  /*0200*/  EXIT ;  /* 0x000000000000794d */ /* 0x000fea0003800000 */
.L_x_9:
        /* <DEDUP_REMOVED lines=15> */
.L_x_15:


//--------------------- .text.cu_vector_add       --------------------------
	.section	.text.cu_vector_add,"ax",@progbits
	.align	128
        .global         cu_vector_add
        .type           cu_vector_add,@function
        .size           cu_vector_add,(.L_x_16 - cu_vector_add)
        .other          cu_vector_add,@"STO_CUDA_ENTRY STV_DEFAULT"
cu_vector_add:
.text.cu_vector_add:
        /* <DEDUP_REMOVED lines=15> */
.L_x_10:
        /* <DEDUP_REMOVED lines=14> */
[----:B--2---:R-:W-:-:S05]  /*01d0*/  FADD R9, R2, R5 ;  /* 0x0000000502097221 */ /* 0x004fca0000000000 */
[----:B------:R3:W-:Y:S07]  /*01e0*/  STG.E desc[UR6][R6.64], R9 ;  /* 0x0000000906007986 */ /* 0x0007ee000c101906 */
[----:B------:R-:W-:Y:S05]  /*01f0*/  @!P0 BRA `(.L_x_10) ;  /* 0xfffffffc00bc8947 */ /* 0x000fea000383ffff */
[----:B------:R-:W-:Y:S05]  /*0200*/  EXIT ;  /* 0x000000000000794d */ /* 0x000fea0003800000 */
.L_x_11:
        /* <DEDUP_REMOVED lines=15> */
.L_x_16:


//--------------------- .nv.shared.reserved.0     --------------------------
	.section	.nv.shared.reserved.0,"aw",@nobits
	.weak		__nv_reservedSMEM_offset_0_alias
	.size		__nv_reservedSMEM_offset_0_alias, 0, 64
	.other		__nv_reservedSMEM_offset_0_alias,@"STO_CUDA_RESERVED_SHARED STV_DEFAULT"
__nv_reservedSMEM_offset_0_alias:
	.zero		0
	.zero		64


//--------------------- .nv.constant0.cu_mat_transpose --------------------------
	.section	.nv.constant0.cu_mat_transpose,"a",@progbits
	.sectionflags	@""
	.align	4
.nv.constant0.cu_mat_transpose:
	.zero		928


//--------------------- .nv.constant0.cu_vector_mul_hadamard --------------------------
	.section	.nv.constant0.cu_vector_mul_hadamard,"a",@progbits
	.sectionflags	@""
	.align	4
.nv.constant0.cu_vector_mul_hadamard:
	.zero		920


//--------------------- .nv.constant0.cu_vector_sub --------------------------
	.section	.nv.constant0.cu_vector_sub,"a",@progbits
	.sectionflags	@""
	.align	4
.nv.constant0.cu_vector_sub:
	.zero		928


//--------------------- .nv.constant0.cu_vector_add --------------------------
	.section	.nv.constant0.cu_vector_add,"a",@progbits
	.sectionflags	@""
	.align	4
.nv.constant0.cu_vector_add:
	.zero		928


//--------------------- SYMBOLS --------------------------

	.type		.nv.reservedSmem.offset0,@object
	.size		.nv.reservedSmem.offset0,0x4
